//
// Generated by NVIDIA NVVM Compiler
//
// Compiler Build ID: CL-36424714
// Cuda compilation tools, release 13.0, V13.0.88
// Based on NVVM 20.0.0
//

.version 9.0
.target sm_100
.address_size 64

	// .globl	_Z17linear_regressionPfS_S_iif

.visible .entry _Z17linear_regressionPfS_S_iif(
	.param .u64 .ptr .align 1 _Z17linear_regressionPfS_S_iif_param_0,
	.param .u64 .ptr .align 1 _Z17linear_regressionPfS_S_iif_param_1,
	.param .u64 .ptr .align 1 _Z17linear_regressionPfS_S_iif_param_2,
	.param .u32 _Z17linear_regressionPfS_S_iif_param_3,
	.param .u32 _Z17linear_regressionPfS_S_iif_param_4,
	.param .f32 _Z17linear_regressionPfS_S_iif_param_5
)
{
	.reg .pred 	%p<20>;
	.reg .b32 	%r<62>;
	.reg .b32 	%f<223>;
	.reg .b64 	%rd<92>;

	ld.param.u64 	%rd14, [_Z17linear_regressionPfS_S_iif_param_0];
	ld.param.u64 	%rd13, [_Z17linear_regressionPfS_S_iif_param_1];
	ld.param.u64 	%rd15, [_Z17linear_regressionPfS_S_iif_param_2];
	ld.param.u32 	%r37, [_Z17linear_regressionPfS_S_iif_param_3];
	ld.param.u32 	%r38, [_Z17linear_regressionPfS_S_iif_param_4];
	ld.param.f32 	%f14, [_Z17linear_regressionPfS_S_iif_param_5];
	cvta.to.global.u64 	%rd1, %rd14;
	cvta.to.global.u64 	%rd2, %rd15;
	mov.u32 	%r39, %ctaid.x;
	mov.u32 	%r40, %ntid.x;
	mov.u32 	%r41, %tid.x;
	mad.lo.s32 	%r1, %r39, %r40, %r41;
	setp.ge.s32 	%p1, %r1, %r38;
	@%p1 bra 	$L__BB0_26;
	setp.lt.s32 	%p2, %r37, 1;
	mov.f32 	%f222, 0f00000000;
	@%p2 bra 	$L__BB0_14;
	and.b32  	%r2, %r37, 15;
	setp.lt.u32 	%p3, %r37, 16;
	mov.f32 	%f222, 0f00000000;
	mov.b32 	%r53, 0;
	@%p3 bra 	$L__BB0_5;
	and.b32  	%r53, %r37, 2147483632;
	neg.s32 	%r51, %r53;
	shl.b32 	%r5, %r38, 4;
	add.s64 	%rd89, %rd2, 32;
	mov.f32 	%f222, 0f00000000;
	mul.wide.s32 	%rd18, %r38, 4;
	mov.u32 	%r50, %r1;
$L__BB0_4:
	.pragma "nounroll";
	mul.wide.s32 	%rd16, %r50, 4;
	add.s64 	%rd17, %rd1, %rd16;
	ld.global.f32 	%f19, [%rd17];
	ld.global.f32 	%f20, [%rd89+-32];
	fma.rn.f32 	%f21, %f19, %f20, %f222;
	add.s64 	%rd19, %rd17, %rd18;
	ld.global.f32 	%f22, [%rd19];
	ld.global.f32 	%f23, [%rd89+-28];
	fma.rn.f32 	%f24, %f22, %f23, %f21;
	add.s64 	%rd20, %rd19, %rd18;
	ld.global.f32 	%f25, [%rd20];
	ld.global.f32 	%f26, [%rd89+-24];
	fma.rn.f32 	%f27, %f25, %f26, %f24;
	add.s64 	%rd21, %rd20, %rd18;
	ld.global.f32 	%f28, [%rd21];
	ld.global.f32 	%f29, [%rd89+-20];
	fma.rn.f32 	%f30, %f28, %f29, %f27;
	add.s64 	%rd22, %rd21, %rd18;
	ld.global.f32 	%f31, [%rd22];
	ld.global.f32 	%f32, [%rd89+-16];
	fma.rn.f32 	%f33, %f31, %f32, %f30;
	add.s64 	%rd23, %rd22, %rd18;
	ld.global.f32 	%f34, [%rd23];
	ld.global.f32 	%f35, [%rd89+-12];
	fma.rn.f32 	%f36, %f34, %f35, %f33;
	add.s64 	%rd24, %rd23, %rd18;
	ld.global.f32 	%f37, [%rd24];
	ld.global.f32 	%f38, [%rd89+-8];
	fma.rn.f32 	%f39, %f37, %f38, %f36;
	add.s64 	%rd25, %rd24, %rd18;
	ld.global.f32 	%f40, [%rd25];
	ld.global.f32 	%f41, [%rd89+-4];
	fma.rn.f32 	%f42, %f40, %f41, %f39;
	add.s64 	%rd26, %rd25, %rd18;
	ld.global.f32 	%f43, [%rd26];
	ld.global.f32 	%f44, [%rd89];
	fma.rn.f32 	%f45, %f43, %f44, %f42;
	add.s64 	%rd27, %rd26, %rd18;
	ld.global.f32 	%f46, [%rd27];
	ld.global.f32 	%f47, [%rd89+4];
	fma.rn.f32 	%f48, %f46, %f47, %f45;
	add.s64 	%rd28, %rd27, %rd18;
	ld.global.f32 	%f49, [%rd28];
	ld.global.f32 	%f50, [%rd89+8];
	fma.rn.f32 	%f51, %f49, %f50, %f48;
	add.s64 	%rd29, %rd28, %rd18;
	ld.global.f32 	%f52, [%rd29];
	ld.global.f32 	%f53, [%rd89+12];
	fma.rn.f32 	%f54, %f52, %f53, %f51;
	add.s64 	%rd30, %rd29, %rd18;
	ld.global.f32 	%f55, [%rd30];
	ld.global.f32 	%f56, [%rd89+16];
	fma.rn.f32 	%f57, %f55, %f56, %f54;
	add.s64 	%rd31, %rd30, %rd18;
	ld.global.f32 	%f58, [%rd31];
	ld.global.f32 	%f59, [%rd89+20];
	fma.rn.f32 	%f60, %f58, %f59, %f57;
	add.s64 	%rd32, %rd31, %rd18;
	ld.global.f32 	%f61, [%rd32];
	ld.global.f32 	%f62, [%rd89+24];
	fma.rn.f32 	%f63, %f61, %f62, %f60;
	add.s64 	%rd33, %rd32, %rd18;
	ld.global.f32 	%f64, [%rd33];
	ld.global.f32 	%f65, [%rd89+28];
	fma.rn.f32 	%f222, %f64, %f65, %f63;
	add.s32 	%r51, %r51, 16;
	add.s32 	%r50, %r50, %r5;
	add.s64 	%rd89, %rd89, 64;
	setp.ne.s32 	%p4, %r51, 0;
	@%p4 bra 	$L__BB0_4;
$L__BB0_5:
	setp.eq.s32 	%p5, %r2, 0;
	@%p5 bra 	$L__BB0_14;
	and.b32  	%r11, %r37, 7;
	setp.lt.u32 	%p6, %r2, 8;
	@%p6 bra 	$L__BB0_8;
	mad.lo.s32 	%r43, %r53, %r38, %r1;
	mul.wide.s32 	%rd34, %r43, 4;
	add.s64 	%rd35, %rd1, %rd34;
	ld.global.f32 	%f67, [%rd35];
	mul.wide.u32 	%rd36, %r53, 4;
	add.s64 	%rd37, %rd2, %rd36;
	ld.global.f32 	%f68, [%rd37];
	fma.rn.f32 	%f69, %f67, %f68, %f222;
	mul.wide.s32 	%rd38, %r38, 4;
	add.s64 	%rd39, %rd35, %rd38;
	ld.global.f32 	%f70, [%rd39];
	ld.global.f32 	%f71, [%rd37+4];
	fma.rn.f32 	%f72, %f70, %f71, %f69;
	add.s64 	%rd40, %rd39, %rd38;
	ld.global.f32 	%f73, [%rd40];
	ld.global.f32 	%f74, [%rd37+8];
	fma.rn.f32 	%f75, %f73, %f74, %f72;
	add.s64 	%rd41, %rd40, %rd38;
	ld.global.f32 	%f76, [%rd41];
	ld.global.f32 	%f77, [%rd37+12];
	fma.rn.f32 	%f78, %f76, %f77, %f75;
	add.s64 	%rd42, %rd41, %rd38;
	ld.global.f32 	%f79, [%rd42];
	ld.global.f32 	%f80, [%rd37+16];
	fma.rn.f32 	%f81, %f79, %f80, %f78;
	add.s64 	%rd43, %rd42, %rd38;
	ld.global.f32 	%f82, [%rd43];
	ld.global.f32 	%f83, [%rd37+20];
	fma.rn.f32 	%f84, %f82, %f83, %f81;
	add.s64 	%rd44, %rd43, %rd38;
	ld.global.f32 	%f85, [%rd44];
	ld.global.f32 	%f86, [%rd37+24];
	fma.rn.f32 	%f87, %f85, %f86, %f84;
	add.s64 	%rd45, %rd44, %rd38;
	ld.global.f32 	%f88, [%rd45];
	ld.global.f32 	%f89, [%rd37+28];
	fma.rn.f32 	%f222, %f88, %f89, %f87;
	add.s32 	%r53, %r53, 8;
$L__BB0_8:
	setp.eq.s32 	%p7, %r11, 0;
	@%p7 bra 	$L__BB0_14;
	and.b32  	%r14, %r37, 3;
	setp.lt.u32 	%p8, %r11, 4;
	@%p8 bra 	$L__BB0_11;
	mad.lo.s32 	%r44, %r53, %r38, %r1;
	mul.wide.s32 	%rd46, %r44, 4;
	add.s64 	%rd47, %rd1, %rd46;
	ld.global.f32 	%f91, [%rd47];
	mul.wide.u32 	%rd48, %r53, 4;
	add.s64 	%rd49, %rd2, %rd48;
	ld.global.f32 	%f92, [%rd49];
	fma.rn.f32 	%f93, %f91, %f92, %f222;
	mul.wide.s32 	%rd50, %r38, 4;
	add.s64 	%rd51, %rd47, %rd50;
	ld.global.f32 	%f94, [%rd51];
	ld.global.f32 	%f95, [%rd49+4];
	fma.rn.f32 	%f96, %f94, %f95, %f93;
	add.s64 	%rd52, %rd51, %rd50;
	ld.global.f32 	%f97, [%rd52];
	ld.global.f32 	%f98, [%rd49+8];
	fma.rn.f32 	%f99, %f97, %f98, %f96;
	add.s64 	%rd53, %rd52, %rd50;
	ld.global.f32 	%f100, [%rd53];
	ld.global.f32 	%f101, [%rd49+12];
	fma.rn.f32 	%f222, %f100, %f101, %f99;
	add.s32 	%r53, %r53, 4;
$L__BB0_11:
	setp.eq.s32 	%p9, %r14, 0;
	@%p9 bra 	$L__BB0_14;
	mul.wide.u32 	%rd54, %r53, 4;
	add.s64 	%rd90, %rd2, %rd54;
	mad.lo.s32 	%r56, %r53, %r38, %r1;
	neg.s32 	%r55, %r14;
$L__BB0_13:
	.pragma "nounroll";
	mul.wide.s32 	%rd55, %r56, 4;
	add.s64 	%rd56, %rd1, %rd55;
	ld.global.f32 	%f102, [%rd56];
	ld.global.f32 	%f103, [%rd90];
	fma.rn.f32 	%f222, %f102, %f103, %f222;
	add.s64 	%rd90, %rd90, 4;
	add.s32 	%r56, %r56, %r38;
	add.s32 	%r55, %r55, 1;
	setp.ne.s32 	%p10, %r55, 0;
	@%p10 bra 	$L__BB0_13;
$L__BB0_14:
	setp.lt.s32 	%p11, %r37, 1;
	cvta.to.global.u64 	%rd57, %rd13;
	mul.wide.s32 	%rd58, %r1, 4;
	add.s64 	%rd9, %rd57, %rd58;
	ld.global.f32 	%f104, [%rd9];
	sub.f32 	%f105, %f222, %f104;
	mul.f32 	%f106, %f14, %f105;
	mul.wide.s32 	%rd59, %r37, 4;
	add.s64 	%rd60, %rd2, %rd59;
	ld.global.f32 	%f107, [%rd60];
	sub.f32 	%f108, %f107, %f106;
	st.global.f32 	[%rd60], %f108;
	@%p11 bra 	$L__BB0_26;
	and.b32  	%r23, %r37, 7;
	setp.lt.u32 	%p12, %r37, 8;
	mov.b32 	%r60, 0;
	@%p12 bra 	$L__BB0_18;
	and.b32  	%r60, %r37, 2147483640;
	neg.s32 	%r58, %r60;
	shl.b32 	%r26, %r38, 3;
	add.s64 	%rd91, %rd2, 16;
	mul.wide.s32 	%rd63, %r38, 4;
	mov.u32 	%r57, %r1;
$L__BB0_17:
	.pragma "nounroll";
	ld.global.f32 	%f109, [%rd9];
	sub.f32 	%f110, %f222, %f109;
	mul.f32 	%f111, %f14, %f110;
	mul.wide.s32 	%rd61, %r57, 4;
	add.s64 	%rd62, %rd1, %rd61;
	ld.global.f32 	%f112, [%rd62];
	mul.f32 	%f113, %f112, %f111;
	ld.global.f32 	%f114, [%rd91+-16];
	sub.f32 	%f115, %f114, %f113;
	st.global.f32 	[%rd91+-16], %f115;
	ld.global.f32 	%f116, [%rd9];
	sub.f32 	%f117, %f222, %f116;
	mul.f32 	%f118, %f14, %f117;
	add.s64 	%rd64, %rd62, %rd63;
	ld.global.f32 	%f119, [%rd64];
	mul.f32 	%f120, %f119, %f118;
	ld.global.f32 	%f121, [%rd91+-12];
	sub.f32 	%f122, %f121, %f120;
	st.global.f32 	[%rd91+-12], %f122;
	ld.global.f32 	%f123, [%rd9];
	sub.f32 	%f124, %f222, %f123;
	mul.f32 	%f125, %f14, %f124;
	add.s64 	%rd65, %rd64, %rd63;
	ld.global.f32 	%f126, [%rd65];
	mul.f32 	%f127, %f126, %f125;
	ld.global.f32 	%f128, [%rd91+-8];
	sub.f32 	%f129, %f128, %f127;
	st.global.f32 	[%rd91+-8], %f129;
	ld.global.f32 	%f130, [%rd9];
	sub.f32 	%f131, %f222, %f130;
	mul.f32 	%f132, %f14, %f131;
	add.s64 	%rd66, %rd65, %rd63;
	ld.global.f32 	%f133, [%rd66];
	mul.f32 	%f134, %f133, %f132;
	ld.global.f32 	%f135, [%rd91+-4];
	sub.f32 	%f136, %f135, %f134;
	st.global.f32 	[%rd91+-4], %f136;
	ld.global.f32 	%f137, [%rd9];
	sub.f32 	%f138, %f222, %f137;
	mul.f32 	%f139, %f14, %f138;
	add.s64 	%rd67, %rd66, %rd63;
	ld.global.f32 	%f140, [%rd67];
	mul.f32 	%f141, %f140, %f139;
	ld.global.f32 	%f142, [%rd91];
	sub.f32 	%f143, %f142, %f141;
	st.global.f32 	[%rd91], %f143;
	ld.global.f32 	%f144, [%rd9];
	sub.f32 	%f145, %f222, %f144;
	mul.f32 	%f146, %f14, %f145;
	add.s64 	%rd68, %rd67, %rd63;
	ld.global.f32 	%f147, [%rd68];
	mul.f32 	%f148, %f147, %f146;
	ld.global.f32 	%f149, [%rd91+4];
	sub.f32 	%f150, %f149, %f148;
	st.global.f32 	[%rd91+4], %f150;
	ld.global.f32 	%f151, [%rd9];
	sub.f32 	%f152, %f222, %f151;
	mul.f32 	%f153, %f14, %f152;
	add.s64 	%rd69, %rd68, %rd63;
	ld.global.f32 	%f154, [%rd69];
	mul.f32 	%f155, %f154, %f153;
	ld.global.f32 	%f156, [%rd91+8];
	sub.f32 	%f157, %f156, %f155;
	st.global.f32 	[%rd91+8], %f157;
	ld.global.f32 	%f158, [%rd9];
	sub.f32 	%f159, %f222, %f158;
	mul.f32 	%f160, %f14, %f159;
	add.s64 	%rd70, %rd69, %rd63;
	ld.global.f32 	%f161, [%rd70];
	mul.f32 	%f162, %f161, %f160;
	ld.global.f32 	%f163, [%rd91+12];
	sub.f32 	%f164, %f163, %f162;
	st.global.f32 	[%rd91+12], %f164;
	add.s32 	%r58, %r58, 8;
	add.s32 	%r57, %r57, %r26;
	add.s64 	%rd91, %rd91, 32;
	setp.ne.s32 	%p13, %r58, 0;
	@%p13 bra 	$L__BB0_17;
$L__BB0_18:
	setp.eq.s32 	%p14, %r23, 0;
	@%p14 bra 	$L__BB0_26;
	and.b32  	%r32, %r37, 3;
	setp.lt.u32 	%p15, %r23, 4;
	@%p15 bra 	$L__BB0_21;
	ld.global.f32 	%f165, [%rd9];
	sub.f32 	%f166, %f222, %f165;
	mul.f32 	%f167, %f14, %f166;
	mad.lo.s32 	%r46, %r60, %r38, %r1;
	mul.wide.s32 	%rd71, %r46, 4;
	add.s64 	%rd72, %rd1, %rd71;
	ld.global.f32 	%f168, [%rd72];
	mul.f32 	%f169, %f168, %f167;
	mul.wide.u32 	%rd73, %r60, 4;
	add.s64 	%rd74, %rd2, %rd73;
	ld.global.f32 	%f170, [%rd74];
	sub.f32 	%f171, %f170, %f169;
	st.global.f32 	[%rd74], %f171;
	ld.global.f32 	%f172, [%rd9];
	sub.f32 	%f173, %f222, %f172;
	mul.f32 	%f174, %f14, %f173;
	mul.wide.s32 	%rd75, %r38, 4;
	add.s64 	%rd76, %rd72, %rd75;
	ld.global.f32 	%f175, [%rd76];
	mul.f32 	%f176, %f175, %f174;
	ld.global.f32 	%f177, [%rd74+4];
	sub.f32 	%f178, %f177, %f176;
	st.global.f32 	[%rd74+4], %f178;
	ld.global.f32 	%f179, [%rd9];
	sub.f32 	%f180, %f222, %f179;
	mul.f32 	%f181, %f14, %f180;
	add.s64 	%rd77, %rd76, %rd75;
	ld.global.f32 	%f182, [%rd77];
	mul.f32 	%f183, %f182, %f181;
	ld.global.f32 	%f184, [%rd74+8];
	sub.f32 	%f185, %f184, %f183;
	st.global.f32 	[%rd74+8], %f185;
	ld.global.f32 	%f186, [%rd9];
	sub.f32 	%f187, %f222, %f186;
	mul.f32 	%f188, %f14, %f187;
	add.s64 	%rd78, %rd77, %rd75;
	ld.global.f32 	%f189, [%rd78];
	mul.f32 	%f190, %f189, %f188;
	ld.global.f32 	%f191, [%rd74+12];
	sub.f32 	%f192, %f191, %f190;
	st.global.f32 	[%rd74+12], %f192;
	add.s32 	%r60, %r60, 4;
$L__BB0_21:
	setp.eq.s32 	%p16, %r32, 0;
	@%p16 bra 	$L__BB0_26;
	setp.eq.s32 	%p17, %r32, 1;
	@%p17 bra 	$L__BB0_24;
	ld.global.f32 	%f193, [%rd9];
	sub.f32 	%f194, %f222, %f193;
	mul.f32 	%f195, %f14, %f194;
	mad.lo.s32 	%r47, %r60, %r38, %r1;
	mul.wide.s32 	%rd79, %r47, 4;
	add.s64 	%rd80, %rd1, %rd79;
	ld.global.f32 	%f196, [%rd80];
	mul.f32 	%f197, %f196, %f195;
	mul.wide.u32 	%rd81, %r60, 4;
	add.s64 	%rd82, %rd2, %rd81;
	ld.global.f32 	%f198, [%rd82];
	sub.f32 	%f199, %f198, %f197;
	st.global.f32 	[%rd82], %f199;
	ld.global.f32 	%f200, [%rd9];
	sub.f32 	%f201, %f222, %f200;
	mul.f32 	%f202, %f14, %f201;
	mul.wide.s32 	%rd83, %r38, 4;
	add.s64 	%rd84, %rd80, %rd83;
	ld.global.f32 	%f203, [%rd84];
	mul.f32 	%f204, %f203, %f202;
	ld.global.f32 	%f205, [%rd82+4];
	sub.f32 	%f206, %f205, %f204;
	st.global.f32 	[%rd82+4], %f206;
	add.s32 	%r60, %r60, 2;
$L__BB0_24:
	and.b32  	%r48, %r37, 1;
	setp.eq.b32 	%p18, %r48, 1;
	not.pred 	%p19, %p18;
	@%p19 bra 	$L__BB0_26;
	ld.global.f32 	%f207, [%rd9];
	sub.f32 	%f208, %f222, %f207;
	mul.f32 	%f209, %f14, %f208;
	mad.lo.s32 	%r49, %r60, %r38, %r1;
	mul.wide.s32 	%rd85, %r49, 4;
	add.s64 	%rd86, %rd1, %rd85;
	ld.global.f32 	%f210, [%rd86];
	mul.f32 	%f211, %f210, %f209;
	mul.wide.u32 	%rd87, %r60, 4;
	add.s64 	%rd88, %rd2, %rd87;
	ld.global.f32 	%f212, [%rd88];
	sub.f32 	%f213, %f212, %f211;
	st.global.f32 	[%rd88], %f213;
$L__BB0_26:
	ret;

}


// ===== COMPILED SASS (sm_100) =====

	.target	sm_100

	.elftype	@"ET_EXEC"


//--------------------- .note.nv.tkinfo           --------------------------
	.section	.note.nv.tkinfo,"",@"SHT_NOTE"
	.sectionflags	@"SHF_NOTE_NV_TKINFO"
	.tkinfo
        /*0018*/ 	.word	0x00000002
        /*0030*/ 	.string	""
        /*0030*/ 	.string	"ptxas"
        /*0030*/ 	.string	"Cuda compilation tools, release 13.0, V13.0.88"
        /*0030*/ 	.string	"Build cuda_13.0.r13.0/compiler.36424714_0"
        /*0030*/ 	.string	"-arch sm_100 -m 64 "



//--------------------- .note.nv.cuinfo           --------------------------
	.section	.note.nv.cuinfo,"",@"SHT_NOTE"
	.sectionflags	@"SHF_NOTE_NV_CUINFO"
        /*0018*/ 	.short	0x0002
        /*001a*/ 	.short	0x0064
        /*001c*/ 	.short	0x0082
	.zero		2


//--------------------- .nv.info                  --------------------------
	.section	.nv.info,"",@"SHT_CUDA_INFO"
	.align	4


	//----- nvinfo : EIATTR_REGCOUNT
	.align		4
        /*0000*/ 	.byte	0x04, 0x2f
        /*0002*/ 	.short	(.L_1 - .L_0)
	.align		4
.L_0:
        /*0004*/ 	.word	index@(_Z17linear_regressionPfS_S_iif)
        /*0008*/ 	.word	0x00000020


	//----- nvinfo : EIATTR_FRAME_SIZE
	.align		4
.L_1:
        /*000c*/ 	.byte	0x04, 0x11
        /*000e*/ 	.short	(.L_3 - .L_2)
	.align		4
.L_2:
        /*0010*/ 	.word	index@(_Z17linear_regressionPfS_S_iif)
        /*0014*/ 	.word	0x00000000


	//----- nvinfo : EIATTR_MIN_STACK_SIZE
	.align		4
.L_3:
        /*0018*/ 	.byte	0x04, 0x12
        /*001a*/ 	.short	(.L_5 - .L_4)
	.align		4
.L_4:
        /*001c*/ 	.word	index@(_Z17linear_regressionPfS_S_iif)
        /*0020*/ 	.word	0x00000000
.L_5:


//--------------------- .nv.compat                --------------------------
	.section	.nv.compat,"",@"SHT_CUDA_COMPAT_INFO"
	.align	4
        /*0000*/ 	.byte	0x02, 0x09, 0x00, 0x00, 0x02, 0x02, 0x01, 0x00, 0x02, 0x05, 0x05, 0x00, 0x03, 0x07, 0x01, 0x01
        /*0010*/ 	.byte	0x02, 0x03, 0x00, 0x00, 0x02, 0x06, 0x01, 0x00, 0x04, 0x0b, 0x08, 0x00, 0x09, 0x00, 0x00, 0x00
        /*0020*/ 	.byte	0x00, 0x00, 0x00, 0x00


//--------------------- .nv.info._Z17linear_regressionPfS_S_iif --------------------------
	.section	.nv.info._Z17linear_regressionPfS_S_iif,"",@"SHT_CUDA_INFO"
	.sectionflags	@""
	.align	4


	//----- nvinfo : EIATTR_CUDA_API_VERSION
	.align		4
        /*0000*/ 	.byte	0x04, 0x37
        /*0002*/ 	.short	(.L_7 - .L_6)
.L_6:
        /*0004*/ 	.word	0x00000082


	//----- nvinfo : EIATTR_KPARAM_INFO
	.align		4
.L_7:
        /*0008*/ 	.byte	0x04, 0x17
        /*000a*/ 	.short	(.L_9 - .L_8)
.L_8:
        /*000c*/ 	.word	0x00000000
        /*0010*/ 	.short	0x0005
        /*0012*/ 	.short	0x0020
        /*0014*/ 	.byte	0x00, 0xf0, 0x11, 0x00


	//----- nvinfo : EIATTR_KPARAM_INFO
	.align		4
.L_9:
        /*0018*/ 	.byte	0x04, 0x17
        /*001a*/ 	.short	(.L_11 - .L_10)
.L_10:
        /*001c*/ 	.word	0x00000000
        /*0020*/ 	.short	0x0004
        /*0022*/ 	.short	0x001c
        /*0024*/ 	.byte	0x00, 0xf0, 0x11, 0x00


	//----- nvinfo : EIATTR_KPARAM_INFO
	.align		4
.L_11:
        /*0028*/ 	.byte	0x04, 0x17
        /*002a*/ 	.short	(.L_13 - .L_12)
.L_12:
        /*002c*/ 	.word	0x00000000
        /*0030*/ 	.short	0x0003
        /*0032*/ 	.short	0x0018
        /*0034*/ 	.byte	0x00, 0xf0, 0x11, 0x00


	//----- nvinfo : EIATTR_KPARAM_INFO
	.align		4
.L_13:
        /*0038*/ 	.byte	0x04, 0x17
        /*003a*/ 	.short	(.L_15 - .L_14)
.L_14:
        /*003c*/ 	.word	0x00000000
        /*0040*/ 	.short	0x0002
        /*0042*/ 	.short	0x0010
        /*0044*/ 	.byte	0x00, 0xf5, 0x21, 0x00


	//----- nvinfo : EIATTR_KPARAM_INFO
	.align		4
.L_15:
        /*0048*/ 	.byte	0x04, 0x17
        /*004a*/ 	.short	(.L_17 - .L_16)
.L_16:
        /*004c*/ 	.word	0x00000000
        /*0050*/ 	.short	0x0001
        /*0052*/ 	.short	0x0008
        /*0054*/ 	.byte	0x00, 0xf5, 0x21, 0x00


	//----- nvinfo : EIATTR_KPARAM_INFO
	.align		4
.L_17:
        /*0058*/ 	.byte	0x04, 0x17
        /*005a*/ 	.short	(.L_19 - .L_18)
.L_18:
        /*005c*/ 	.word	0x00000000
        /*0060*/ 	.short	0x0000
        /*0062*/ 	.short	0x0000
        /*0064*/ 	.byte	0x00, 0xf5, 0x21, 0x00


	//----- nvinfo : EIATTR_SPARSE_MMA_MASK
	.align		4
.L_19:
        /*0068*/ 	.byte	0x03, 0x50
        /*006a*/ 	.short	0x0000


	//----- nvinfo : EIATTR_MAXREG_COUNT
	.align		4
        /*006c*/ 	.byte	0x03, 0x1b
        /*006e*/ 	.short	0x00ff


	//----- nvinfo : EIATTR_MERCURY_ISA_VERSION
	.align		4
        /*0070*/ 	.byte	0x03, 0x5f
        /*0072*/ 	.short	0x0101


	//----- nvinfo : EIATTR_VRC_CTA_INIT_COUNT
	.align		4
        /*0074*/ 	.byte	0x02, 0x4a
	.zero		1
	.zero		1


	//----- nvinfo : EIATTR_EXIT_INSTR_OFFSETS
	.align		4
        /*0078*/ 	.byte	0x04, 0x1c
        /*007a*/ 	.short	(.L_21 - .L_20)


	//   ....[0]....
.L_20:
        /*007c*/ 	.word	0x00000070


	//   ....[1]....
        /*0080*/ 	.word	0x00000c40


	//   ....[2]....
        /*0084*/ 	.word	0x000011b0


	//   ....[3]....
        /*0088*/ 	.word	0x00001440


	//   ....[4]....
        /*008c*/ 	.word	0x000015d0


	//   ....[5]....
        /*0090*/ 	.word	0x00001690


	//----- nvinfo : EIATTR_CBANK_PARAM_SIZE
	.align		4
.L_21:
        /*0094*/ 	.byte	0x03, 0x19
        /*0096*/ 	.short	0x0024


	//----- nvinfo : EIATTR_PARAM_CBANK
	.align		4
        /*0098*/ 	.byte	0x04, 0x0a
        /*009a*/ 	.short	(.L_23 - .L_22)
	.align		4
.L_22:
        /*009c*/ 	.word	index@(.nv.constant0._Z17linear_regressionPfS_S_iif)
        /*00a0*/ 	.short	0x0380
        /*00a2*/ 	.short	0x0024


	//----- nvinfo : EIATTR_SW_WAR
	.align		4
.L_23:
        /*00a4*/ 	.byte	0x04, 0x36
        /*00a6*/ 	.short	(.L_25 - .L_24)
.L_24:
        /*00a8*/ 	.word	0x00000008
.L_25:


//--------------------- .nv.callgraph             --------------------------
	.section	.nv.callgraph,"",@"SHT_CUDA_CALLGRAPH"
	.align	4
	.sectionentsize	8
	.align		4
        /*0000*/ 	.word	0x00000000
	.align		4
        /*0004*/ 	.word	0xffffffff
	.align		4
        /*0008*/ 	.word	0x00000000
	.align		4
        /*000c*/ 	.word	0xfffffffe
	.align		4
        /*0010*/ 	.word	0x00000000
	.align		4
        /*0014*/ 	.word	0xfffffffd
	.align		4
        /*0018*/ 	.word	0x00000000
	.align		4
        /*001c*/ 	.word	0xfffffffc


//--------------------- .text._Z17linear_regressionPfS_S_iif --------------------------
	.section	.text._Z17linear_regressionPfS_S_iif,"ax",@progbits
	.align	128
        .global         _Z17linear_regressionPfS_S_iif
        .type           _Z17linear_regressionPfS_S_iif,@function
        .size           _Z17linear_regressionPfS_S_iif,(.L_x_11 - _Z17linear_regressionPfS_S_iif)
        .other          _Z17linear_regressionPfS_S_iif,@"STO_CUDA_ENTRY STV_DEFAULT"
_Z17linear_regressionPfS_S_iif:
.text._Z17linear_regressionPfS_S_iif:
[----:B------:R-:W-:Y:S01]  /*0000*/  LDC R1, c[0x0][0x37c] ;  /* 0x0000df00ff017b82 */ /* 0x000fe20000000800 */
[----:B------:R-:W0:Y:S07]  /*0010*/  S2R R2, SR_TID.X ;  /* 0x0000000000027919 */ /* 0x000e2e0000002100 */
[----:B------:R-:W0:Y:S08]  /*0020*/  S2UR UR4, SR_CTAID.X ;  /* 0x00000000000479c3 */ /* 0x000e300000002500 */
[----:B------:R-:W0:Y:S08]  /*0030*/  LDC R3, c[0x0][0x360] ;  /* 0x0000d800ff037b82 */ /* 0x000e300000000800 */
[----:B------:R-:W1:Y:S01]  /*0040*/  LDC R0, c[0x0][0x39c] ;  /* 0x0000e700ff007b82 */ /* 0x000e620000000800 */
[----:B0-----:R-:W-:-:S05]  /*0050*/  IMAD R3, R3, UR4, R2 ;  /* 0x0000000403037c24 */ /* 0x001fca000f8e0202 */
[----:B-1----:R-:W-:-:S13]  /*0060*/  ISETP.GE.AND P0, PT, R3, R0, PT ;  /* 0x000000000300720c */ /* 0x002fda0003f06270 */
[----:B------:R-:W-:Y:S05]  /*0070*/  @P0 EXIT ;  /* 0x000000000000094d */ /* 0x000fea0003800000 */
[----:B------:R-:W0:Y:S01]  /*0080*/  LDC R2, c[0x0][0x398] ;  /* 0x0000e600ff027b82 */ /* 0x000e220000000800 */
[----:B------:R-:W1:Y:S01]  /*0090*/  LDCU.64 UR6, c[0x0][0x358] ;  /* 0x00006b00ff0677ac */ /* 0x000e620008000a00 */
[----:B------:R-:W-:Y:S01]  /*00a0*/  HFMA2 R26, -RZ, RZ, 0, 0 ;  /* 0x00000000ff1a7431 */ /* 0x000fe200000001ff */
[----:B0-----:R-:W-:-:S13]  /*00b0*/  ISETP.GE.AND P0, PT, R2, 0x1, PT ;  /* 0x000000010200780c */ /* 0x001fda0003f06270 */
[----:B-1----:R-:W-:Y:S05]  /*00c0*/  @!P0 BRA `(.L_x_0) ;  /* 0x0000000800b48947 */ /* 0x002fea0003800000 */
[C---:B------:R-:W-:Y:S02]  /*00d0*/  ISETP.GE.U32.AND P2, PT, R2.reuse, 0x10, PT ;  /* 0x000000100200780c */ /* 0x040fe40003f46070 */
[----:B------:R-:W-:Y:S02]  /*00e0*/  LOP3.LUT R4, R2, 0xf, RZ, 0xc0, !PT ;  /* 0x0000000f02047812 */ /* 0x000fe400078ec0ff */
[----:B------:R-:W-:Y:S02]  /*00f0*/  MOV R26, RZ ;  /* 0x000000ff001a7202 */ /* 0x000fe40000000f00 */
[----:B------:R-:W-:Y:S02]  /*0100*/  ISETP.NE.AND P1, PT, R4, RZ, PT ;  /* 0x000000ff0400720c */ /* 0x000fe40003f25270 */
[----:B------:R-:W-:-:S05]  /*0110*/  MOV R6, RZ ;  /* 0x000000ff00067202 */ /* 0x000fca0000000f00 */
[----:B------:R-:W-:Y:S06]  /*0120*/  @!P2 BRA `(.L_x_1) ;  /* 0x000000040044a947 */ /* 0x000fec0003800000 */
[----:B------:R-:W0:Y:S01]  /*0130*/  LDCU.64 UR4, c[0x0][0x390] ;  /* 0x00007200ff0477ac */ /* 0x000e220008000a00 */
[----:B------:R-:W-:Y:S02]  /*0140*/  LOP3.LUT R6, R2, 0x7ffffff0, RZ, 0xc0, !PT ;  /* 0x7ffffff002067812 */ /* 0x000fe400078ec0ff */
[----:B------:R-:W-:Y:S02]  /*0150*/  MOV R26, RZ ;  /* 0x000000ff001a7202 */ /* 0x000fe40000000f00 */
[----:B------:R-:W-:Y:S02]  /*0160*/  MOV R5, R3 ;  /* 0x0000000300057202 */ /* 0x000fe40000000f00 */
[----:B------:R-:W-:Y:S01]  /*0170*/  IADD3 R7, PT, PT, -R6, RZ, RZ ;  /* 0x000000ff06077210 */ /* 0x000fe20007ffe1ff */
[----:B0-----:R-:W-:-:S04]  /*0180*/  UIADD3 UR4, UP0, UPT, UR4, 0x20, URZ ;  /* 0x0000002004047890 */ /* 0x001fc8000ff1e0ff */
[----:B------:R-:W-:Y:S02]  /*0190*/  UIADD3.X UR5, UPT, UPT, URZ, UR5, URZ, UP0, !UPT ;  /* 0x00000005ff057290 */ /* 0x000fe400087fe4ff */
[----:B------:R-:W-:-:S04]  /*01a0*/  MOV R11, UR4 ;  /* 0x00000004000b7c02 */ /* 0x000fc80008000f00 */
[----:B------:R-:W-:-:S07]  /*01b0*/  MOV R13, UR5 ;  /* 0x00000005000d7c02 */ /* 0x000fce0008000f00 */
.L_x_2:
[----:B------:R-:W0:Y:S01]  /*01c0*/  LDC.64 R8, c[0x0][0x380] ;  /* 0x0000e000ff087b82 */ /* 0x000e220000000a00 */
[----:B------:R-:W-:-:S05]  /*01d0*/  MOV R12, R11 ;  /* 0x0000000b000c7202 */ /* 0x000fca0000000f00 */
[----:B------:R-:W2:Y:S04]  /*01e0*/  LDG.E R24, desc[UR6][R12.64+-0x20] ;  /* 0xffffe0060c187981 */ /* 0x000ea8000c1e1900 */
[----:B------:R-:W3:Y:S04]  /*01f0*/  LDG.E R17, desc[UR6][R12.64+-0x1c] ;  /* 0xffffe4060c117981 */ /* 0x000ee8000c1e1900 */
[----:B------:R-:W4:Y:S04]  /*0200*/  LDG.E R11, desc[UR6][R12.64+-0x18] ;  /* 0xffffe8060c0b7981 */ /* 0x000f28000c1e1900 */
[----:B------:R-:W5:Y:S04]  /*0210*/  LDG.E R10, desc[UR6][R12.64+-0x14] ;  /* 0xffffec060c0a7981 */ /* 0x000f68000c1e1900 */
[----:B------:R-:W5:Y:S01]  /*0220*/  LDG.E R19, desc[UR6][R12.64+-0xc] ;  /* 0xfffff4060c137981 */ /* 0x000f62000c1e1900 */
[----:B0-----:R-:W-:-:S05]  /*0230*/  IMAD.WIDE R8, R5, 0x4, R8 ;  /* 0x0000000405087825 */ /* 0x001fca00078e0208 */
[----:B------:R-:W2:Y:S01]  /*0240*/  LDG.E R29, desc[UR6][R8.64] ;  /* 0x00000006081d7981 */ /* 0x000ea2000c1e1900 */
[----:B------:R-:W-:-:S05]  /*0250*/  IMAD.WIDE R14, R0, 0x4, R8 ;  /* 0x00000004000e7825 */ /* 0x000fca00078e0208 */
[----:B------:R-:W3:Y:S01]  /*0260*/  LDG.E R16, desc[UR6][R14.64] ;  /* 0x000000060e107981 */ /* 0x000ee2000c1e1900 */
[----:B------:R-:W-:-:S03]  /*0270*/  IMAD.WIDE R20, R0, 0x4, R14 ;  /* 0x0000000400147825 */ /* 0x000fc600078e020e */
[----:B------:R-:W5:Y:S04]  /*0280*/  LDG.E R9, desc[UR6][R12.64+-0x10] ;  /* 0xfffff0060c097981 */ /* 0x000f68000c1e1900 */
[----:B------:R0:W4:Y:S02]  /*0290*/  LDG.E R18, desc[UR6][R20.64] ;  /* 0x0000000614127981 */ /* 0x000124000c1e1900 */
[----:B0-----:R-:W-:-:S05]  /*02a0*/  IMAD.WIDE R20, R0, 0x4, R20 ;  /* 0x0000000400147825 */ /* 0x001fca00078e0214 */
[----:B------:R-:W5:Y:S01]  /*02b0*/  LDG.E R23, desc[UR6][R20.64] ;  /* 0x0000000614177981 */ /* 0x000f62000c1e1900 */
[----:B------:R-:W-:-:S05]  /*02c0*/  IMAD.WIDE R14, R0, 0x4, R20 ;  /* 0x00000004000e7825 */ /* 0x000fca00078e0214 */
[----:B------:R0:W5:Y:S02]  /*02d0*/  LDG.E R22, desc[UR6][R14.64] ;  /* 0x000000060e167981 */ /* 0x000164000c1e1900 */
[----:B0-----:R-:W-:-:S05]  /*02e0*/  IMAD.WIDE R14, R0, 0x4, R14 ;  /* 0x00000004000e7825 */ /* 0x001fca00078e020e */
[----:B------:R-:W5:Y:S01]  /*02f0*/  LDG.E R8, desc[UR6][R14.64] ;  /* 0x000000060e087981 */ /* 0x000f62000c1e1900 */
[----:B------:R-:W-:-:S05]  /*0300*/  IMAD.WIDE R20, R0, 0x4, R14 ;  /* 0x0000000400147825 */ /* 0x000fca00078e020e */
[----:B------:R0:W5:Y:S02]  /*0310*/  LDG.E R25, desc[UR6][R20.64] ;  /* 0x0000000614197981 */ /* 0x000164000c1e1900 */
[----:B0-----:R-:W-:-:S05]  /*0320*/  IMAD.WIDE R20, R0, 0x4, R20 ;  /* 0x0000000400147825 */ /* 0x001fca00078e0214 */
[----:B------:R0:W5:Y:S01]  /*0330*/  LDG.E R27, desc[UR6][R20.64] ;  /* 0x00000006141b7981 */ /* 0x000162000c1e1900 */
[----:B--2---:R-:W-:-:S03]  /*0340*/  FFMA R29, R29, R24, R26 ;  /* 0x000000181d1d7223 */ /* 0x004fc6000000001a */
[----:B------:R-:W2:Y:S04]  /*0350*/  LDG.E R24, desc[UR6][R12.64+-0x8] ;  /* 0xfffff8060c187981 */ /* 0x000ea8000c1e1900 */
[----:B------:R-:W2:Y:S01]  /*0360*/  LDG.E R26, desc[UR6][R12.64+-0x4] ;  /* 0xfffffc060c1a7981 */ /* 0x000ea2000c1e1900 */
[----:B------:R-:W-:-:S04]  /*0370*/  IMAD.WIDE R14, R0, 0x4, R20 ;  /* 0x00000004000e7825 */ /* 0x000fc800078e0214 */
[----:B---3--:R-:W-:Y:S01]  /*0380*/  FFMA R29, R16, R17, R29 ;  /* 0x00000011101d7223 */ /* 0x008fe2000000001d */
[----:B------:R-:W-:-:S04]  /*0390*/  IMAD.WIDE R16, R0, 0x4, R14 ;  /* 0x0000000400107825 */ /* 0x000fc800078e020e */
[----:B----4-:R-:W-:Y:S01]  /*03a0*/  FFMA R18, R18, R11, R29 ;  /* 0x0000000b12127223 */ /* 0x010fe2000000001d */
[----:B------:R-:W3:Y:S01]  /*03b0*/  LDG.E R14, desc[UR6][R14.64] ;  /* 0x000000060e0e7981 */ /* 0x000ee2000c1e1900 */
[----:B------:R-:W-:-:S03]  /*03c0*/  IMAD.WIDE R28, R0, 0x4, R16 ;  /* 0x00000004001c7825 */ /* 0x000fc600078e0210 */
[----:B------:R-:W4:Y:S01]  /*03d0*/  LDG.E R16, desc[UR6][R16.64] ;  /* 0x0000000610107981 */ /* 0x000f22000c1e1900 */
[----:B-----5:R-:W-:Y:S01]  /*03e0*/  FFMA R23, R23, R10, R18 ;  /* 0x0000000a17177223 */ /* 0x020fe20000000012 */
[----:B------:R-:W-:Y:S02]  /*03f0*/  IMAD.WIDE R10, R0, 0x4, R28 ;  /* 0x00000004000a7825 */ /* 0x000fe400078e021c */
[----:B------:R-:W5:Y:S02]  /*0400*/  LDG.E R17, desc[UR6][R12.64+0x8] ;  /* 0x000008060c117981 */ /* 0x000f64000c1e1900 */
[----:B------:R-:W-:Y:S02]  /*0410*/  FFMA R9, R22, R9, R23 ;  /* 0x0000000916097223 */ /* 0x000fe40000000017 */
[----:B------:R1:W5:Y:S04]  /*0420*/  LDG.E R28, desc[UR6][R28.64] ;  /* 0x000000061c1c7981 */ /* 0x000368000c1e1900 */
[----:B------:R-:W3:Y:S01]  /*0430*/  LDG.E R23, desc[UR6][R12.64] ;  /* 0x000000060c177981 */ /* 0x000ee2000c1e1900 */
[----:B0-----:R-:W-:-:S03]  /*0440*/  IMAD.WIDE R20, R0, 0x4, R10 ;  /* 0x0000000400147825 */ /* 0x001fc600078e020a */
[----:B------:R-:W4:Y:S04]  /*0450*/  LDG.E R22, desc[UR6][R12.64+0x4] ;  /* 0x000004060c167981 */ /* 0x000f28000c1e1900 */
[----:B------:R0:W5:Y:S01]  /*0460*/  LDG.E R15, desc[UR6][R10.64] ;  /* 0x000000060a0f7981 */ /* 0x000162000c1e1900 */
[----:B------:R-:W-:Y:S01]  /*0470*/  FFMA R18, R8, R19, R9 ;  /* 0x0000001308127223 */ /* 0x000fe20000000009 */
[----:B------:R-:W-:Y:S02]  /*0480*/  IMAD.WIDE R8, R0, 0x4, R20 ;  /* 0x0000000400087825 */ /* 0x000fe400078e0214 */
[----:B------:R-:W5:Y:S04]  /*0490*/  LDG.E R20, desc[UR6][R20.64] ;  /* 0x0000000614147981 */ /* 0x000f68000c1e1900 */
[----:B------:R-:W5:Y:S01]  /*04a0*/  LDG.E R21, desc[UR6][R12.64+0x18] ;  /* 0x000018060c157981 */ /* 0x000f62000c1e1900 */
[----:B--2---:R-:W-:-:S03]  /*04b0*/  FFMA R25, R25, R24, R18 ;  /* 0x0000001819197223 */ /* 0x004fc60000000012 */
[----:B------:R-:W2:Y:S01]  /*04c0*/  LDG.E R24, desc[UR6][R12.64+0xc] ;  /* 0x00000c060c187981 */ /* 0x000ea2000c1e1900 */
[----:B------:R-:W-:-:S04]  /*04d0*/  IMAD.WIDE R18, R0, 0x4, R8 ;  /* 0x0000000400127825 */ /* 0x000fc800078e0208 */
[----:B-1----:R-:W-:Y:S02]  /*04e0*/  FFMA R29, R27, R26, R25 ;  /* 0x0000001a1b1d7223 */ /* 0x002fe40000000019 */
[----:B------:R-:W2:Y:S04]  /*04f0*/  LDG.E R27, desc[UR6][R12.64+0x10] ;  /* 0x000010060c1b7981 */ /* 0x000ea8000c1e1900 */
[----:B------:R-:W2:Y:S01]  /*0500*/  LDG.E R8, desc[UR6][R8.64] ;  /* 0x0000000608087981 */ /* 0x000ea2000c1e1900 */
[----:B0-----:R-:W-:-:S03]  /*0510*/  IMAD.WIDE R10, R0, 0x4, R18 ;  /* 0x00000004000a7825 */ /* 0x001fc600078e0212 */
[----:B------:R-:W2:Y:S04]  /*0520*/  LDG.E R26, desc[UR6][R12.64+0x14] ;  /* 0x000014060c1a7981 */ /* 0x000ea8000c1e1900 */
[----:B------:R-:W2:Y:S04]  /*0530*/  LDG.E R25, desc[UR6][R18.64] ;  /* 0x0000000612197981 */ /* 0x000ea8000c1e1900 */
[----:B------:R0:W2:Y:S04]  /*0540*/  LDG.E R10, desc[UR6][R10.64] ;  /* 0x000000060a0a7981 */ /* 0x0000a8000c1e1900 */
[----:B------:R1:W2:Y:S01]  /*0550*/  LDG.E R9, desc[UR6][R12.64+0x1c] ;  /* 0x00001c060c097981 */ /* 0x0002a2000c1e1900 */
[----:B------:R-:W-:Y:S01]  /*0560*/  IADD3 R7, PT, PT, R7, 0x10, RZ ;  /* 0x0000001007077810 */ /* 0x000fe20007ffe0ff */
[----:B---3--:R-:W-:-:S04]  /*0570*/  FFMA R23, R14, R23, R29 ;  /* 0x000000170e177223 */ /* 0x008fc8000000001d */
[----:B----4-:R-:W-:-:S04]  /*0580*/  FFMA R23, R16, R22, R23 ;  /* 0x0000001610177223 */ /* 0x010fc80000000017 */
[----:B-----5:R-:W-:Y:S01]  /*0590*/  FFMA R28, R28, R17, R23 ;  /* 0x000000111c1c7223 */ /* 0x020fe20000000017 */
[----:B------:R-:W-:Y:S02]  /*05a0*/  ISETP.NE.AND P2, PT, R7, RZ, PT ;  /* 0x000000ff0700720c */ /* 0x000fe40003f45270 */
[----:B0-----:R-:W-:Y:S02]  /*05b0*/  IADD3 R11, P3, PT, R12, 0x40, RZ ;  /* 0x000000400c0b7810 */ /* 0x001fe40007f7e0ff */
[----:B------:R-:W-:Y:S02]  /*05c0*/  LEA R5, R0, R5, 0x4 ;  /* 0x0000000500057211 */ /* 0x000fe400078e20ff */
[----:B-1----:R-:W-:Y:S01]  /*05d0*/  IADD3.X R13, PT, PT, RZ, R13, RZ, P3, !PT ;  /* 0x0000000dff0d7210 */ /* 0x002fe20001ffe4ff */
[----:B--2---:R-:W-:-:S04]  /*05e0*/  FFMA R15, R15, R24, R28 ;  /* 0x000000180f0f7223 */ /* 0x004fc8000000001c */
[----:B------:R-:W-:-:S04]  /*05f0*/  FFMA R15, R20, R27, R15 ;  /* 0x0000001b140f7223 */ /* 0x000fc8000000000f */
[----:B------:R-:W-:-:S04]  /*0600*/  FFMA R8, R8, R26, R15 ;  /* 0x0000001a08087223 */ /* 0x000fc8000000000f */
[----:B------:R-:W-:-:S04]  /*0610*/  FFMA R21, R25, R21, R8 ;  /* 0x0000001519157223 */ /* 0x000fc80000000008 */
[----:B------:R-:W-:Y:S01]  /*0620*/  FFMA R26, R10, R9, R21 ;  /* 0x000000090a1a7223 */ /* 0x000fe20000000015 */
[----:B------:R-:W-:Y:S06]  /*0630*/  @P2 BRA `(.L_x_2) ;  /* 0xfffffff800e02947 */ /* 0x000fec000383ffff */
.L_x_1:
[----:B------:R-:W-:Y:S05]  /*0640*/  @!P1 BRA `(.L_x_0) ;  /* 0x0000000400549947 */ /* 0x000fea0003800000 */
[----:B------:R-:W-:Y:S02]  /*0650*/  ISETP.GE.U32.AND P1, PT, R4, 0x8, PT ;  /* 0x000000080400780c */ /* 0x000fe40003f26070 */
[----:B------:R-:W-:-:S04]  /*0660*/  LOP3.LUT R22, R2, 0x7, RZ, 0xc0, !PT ;  /* 0x0000000702167812 */ /* 0x000fc800078ec0ff */
[----:B------:R-:W-:-:S07]  /*0670*/  ISETP.NE.AND P2, PT, R22, RZ, PT ;  /* 0x000000ff1600720c */ /* 0x000fce0003f45270 */
[----:B------:R-:W-:Y:S06]  /*0680*/  @!P1 BRA `(.L_x_3) ;  /* 0x0000000000949947 */ /* 0x000fec0003800000 */
[----:B------:R-:W0:Y:S01]  /*0690*/  LDC.64 R14, c[0x0][0x380] ;  /* 0x0000e000ff0e7b82 */ /* 0x000e220000000a00 */
[----:B------:R-:W-:-:S07]  /*06a0*/  IMAD R7, R6, R0, R3 ;  /* 0x0000000006077224 */ /* 0x000fce00078e0203 */
[----:B------:R-:W1:Y:S01]  /*06b0*/  LDC.64 R4, c[0x0][0x390] ;  /* 0x0000e400ff047b82 */ /* 0x000e620000000a00 */
[----:B0-----:R-:W-:-:S05]  /*06c0*/  IMAD.WIDE R14, R7, 0x4, R14 ;  /* 0x00000004070e7825 */ /* 0x001fca00078e020e */
[----:B------:R0:W2:Y:S01]  /*06d0*/  LDG.E R19, desc[UR6][R14.64] ;  /* 0x000000060e137981 */ /* 0x0000a2000c1e1900 */
[----:B------:R-:W-:-:S04]  /*06e0*/  IMAD.WIDE R16, R0, 0x4, R14 ;  /* 0x0000000400107825 */ /* 0x000fc800078e020e */
[----:B-1----:R-:W-:Y:S01]  /*06f0*/  IMAD.WIDE.U32 R4, R6, 0x4, R4 ;  /* 0x0000000406047825 */ /* 0x002fe200078e0004 */
[----:B------:R1:W3:Y:S03]  /*0700*/  LDG.E R21, desc[UR6][R16.64] ;  /* 0x0000000610157981 */ /* 0x0002e6000c1e1900 */
[C---:B------:R-:W-:Y:S01]  /*0710*/  IMAD.WIDE R28, R0.reuse, 0x4, R16 ;  /* 0x00000004001c7825 */ /* 0x040fe200078e0210 */
[----:B------:R-:W2:Y:S04]  /*0720*/  LDG.E R7, desc[UR6][R4.64] ;  /* 0x0000000604077981 */ /* 0x000ea8000c1e1900 */
[----:B------:R-:W3:Y:S01]  /*0730*/  LDG.E R18, desc[UR6][R4.64+0x4] ;  /* 0x0000040604127981 */ /* 0x000ee2000c1e1900 */
[----:B------:R-:W-:-:S03]  /*0740*/  IMAD.WIDE R10, R0, 0x4, R28 ;  /* 0x00000004000a7825 */ /* 0x000fc600078e021c */
[----:B------:R-:W4:Y:S01]  /*0750*/  LDG.E R20, desc[UR6][R28.64] ;  /* 0x000000061c147981 */ /* 0x000f22000c1e1900 */
[----:B------:R-:W-:-:S03]  /*0760*/  IMAD.WIDE R12, R0, 0x4, R10 ;  /* 0x00000004000c7825 */ /* 0x000fc600078e020a */
[----:B------:R-:W4:Y:S04]  /*0770*/  LDG.E R23, desc[UR6][R4.64+0x8] ;  /* 0x0000080604177981 */ /* 0x000f28000c1e1900 */
[----:B------:R-:W5:Y:S01]  /*0780*/  LDG.E R10, desc[UR6][R10.64] ;  /* 0x000000060a0a7981 */ /* 0x000f62000c1e1900 */
[----:B------:R-:W-:-:S03]  /*0790*/  IMAD.WIDE R8, R0, 0x4, R12 ;  /* 0x0000000400087825 */ /* 0x000fc600078e020c */
[----:B------:R-:W5:Y:S01]  /*07a0*/  LDG.E R25, desc[UR6][R4.64+0xc] ;  /* 0x00000c0604197981 */ /* 0x000f62000c1e1900 */
[----:B0-----:R-:W-:-:S03]  /*07b0*/  IMAD.WIDE R14, R0, 0x4, R8 ;  /* 0x00000004000e7825 */ /* 0x001fc600078e0208 */
[----:B------:R-:W5:Y:S04]  /*07c0*/  LDG.E R12, desc[UR6][R12.64] ;  /* 0x000000060c0c7981 */ /* 0x000f68000c1e1900 */
[----:B------:R-:W5:Y:S01]  /*07d0*/  LDG.E R27, desc[UR6][R4.64+0x10] ;  /* 0x00001006041b7981 */ /* 0x000f62000c1e1900 */
[----:B-1----:R-:W-:-:S03]  /*07e0*/  IMAD.WIDE R16, R0, 0x4, R14 ;  /* 0x0000000400107825 */ /* 0x002fc600078e020e */
[----:B------:R-:W5:Y:S04]  /*07f0*/  LDG.E R8, desc[UR6][R8.64] ;  /* 0x0000000608087981 */ /* 0x000f68000c1e1900 */
[----:B------:R-:W5:Y:S04]  /*0800*/  LDG.E R24, desc[UR6][R4.64+0x14] ;  /* 0x0000140604187981 */ /* 0x000f68000c1e1900 */
[----:B------:R-:W5:Y:S04]  /*0810*/  LDG.E R14, desc[UR6][R14.64] ;  /* 0x000000060e0e7981 */ /* 0x000f68000c1e1900 */
[----:B------:R-:W5:Y:S04]  /*0820*/  LDG.E R29, desc[UR6][R4.64+0x18] ;  /* 0x00001806041d7981 */ /* 0x000f68000c1e1900 */
[----:B------:R-:W5:Y:S04]  /*0830*/  LDG.E R16, desc[UR6][R16.64] ;  /* 0x0000000610107981 */ /* 0x000f68000c1e1900 */
[----:B------:R-:W5:Y:S01]  /*0840*/  LDG.E R11, desc[UR6][R4.64+0x1c] ;  /* 0x00001c06040b7981 */ /* 0x000f62000c1e1900 */
[----:B------:R-:W-:Y:S01]  /*0850*/  IADD3 R6, PT, PT, R6, 0x8, RZ ;  /* 0x0000000806067810 */ /* 0x000fe20007ffe0ff */
[----:B--2---:R-:W-:-:S04]  /*0860*/  FFMA R26, R19, R7, R26 ;  /* 0x00000007131a7223 */ /* 0x004fc8000000001a */
[----:B---3--:R-:W-:-:S04]  /*0870*/  FFMA R21, R21, R18, R26 ;  /* 0x0000001215157223 */ /* 0x008fc8000000001a */
[----:B----4-:R-:W-:-:S04]  /*0880*/  FFMA R21, R20, R23, R21 ;  /* 0x0000001714157223 */ /* 0x010fc80000000015 */
[----:B-----5:R-:W-:-:S04]  /*0890*/  FFMA R21, R10, R25, R21 ;  /* 0x000000190a157223 */ /* 0x020fc80000000015 */
[----:B------:R-:W-:-:S04]  /*08a0*/  FFMA R21, R12, R27, R21 ;  /* 0x0000001b0c157223 */ /* 0x000fc80000000015 */
[----:B------:R-:W-:-:S04]  /*08b0*/  FFMA R21, R8, R24, R21 ;  /* 0x0000001808157223 */ /* 0x000fc80000000015 */
[----:B------:R-:W-:-:S04]  /*08c0*/  FFMA R21, R14, R29, R21 ;  /* 0x0000001d0e157223 */ /* 0x000fc80000000015 */
[----:B------:R-:W-:-:S07]  /*08d0*/  FFMA R26, R16, R11, R21 ;  /* 0x0000000b101a7223 */ /* 0x000fce0000000015 */
.L_x_3:
        /* <DEDUP_REMOVED lines=8> */
[----:B0-----:R-:W-:-:S04]  /*0960*/  IMAD.WIDE R10, R11, 0x4, R4 ;  /* 0x000000040b0a7825 */ /* 0x001fc800078e0204 */
[----:B------:R-:W-:Y:S02]  /*0970*/  IMAD.WIDE R12, R0, 0x4, R10 ;  /* 0x00000004000c7825 */ /* 0x000fe400078e020a */
[----:B------:R-:W2:Y:S02]  /*0980*/  LDG.E R11, desc[UR6][R10.64] ;  /* 0x000000060a0b7981 */ /* 0x000ea4000c1e1900 */
[----:B-1----:R-:W-:-:S04]  /*0990*/  IMAD.WIDE.U32 R4, R6, 0x4, R8 ;  /* 0x0000000406047825 */ /* 0x002fc800078e0008 */
[C---:B------:R-:W-:Y:S01]  /*09a0*/  IMAD.WIDE R14, R0.reuse, 0x4, R12 ;  /* 0x00000004000e7825 */ /* 0x040fe200078e020c */
[----:B------:R-:W2:Y:S04]  /*09b0*/  LDG.E R16, desc[UR6][R4.64] ;  /* 0x0000000604107981 */ /* 0x000ea8000c1e1900 */
[----:B------:R-:W3:Y:S01]  /*09c0*/  LDG.E R13, desc[UR6][R12.64] ;  /* 0x000000060c0d7981 */ /* 0x000ee2000c1e1900 */
[----:B------:R-:W-:-:S03]  /*09d0*/  IMAD.WIDE R8, R0, 0x4, R14 ;  /* 0x0000000400087825 */ /* 0x000fc600078e020e */
[----:B------:R-:W3:Y:S04]  /*09e0*/  LDG.E R17, desc[UR6][R4.64+0x4] ;  /* 0x0000040604117981 */ /* 0x000ee8000c1e1900 */
[----:B------:R-:W4:Y:S04]  /*09f0*/  LDG.E R15, desc[UR6][R14.64] ;  /* 0x000000060e0f7981 */ /* 0x000f28000c1e1900 */
[----:B------:R-:W4:Y:S04]  /*0a00*/  LDG.E R18, desc[UR6][R4.64+0x8] ;  /* 0x0000080604127981 */ /* 0x000f28000c1e1900 */
[----:B------:R-:W5:Y:S04]  /*0a10*/  LDG.E R9, desc[UR6][R8.64] ;  /* 0x0000000608097981 */ /* 0x000f68000c1e1900 */
[----:B------:R-:W5:Y:S01]  /*0a20*/  LDG.E R19, desc[UR6][R4.64+0xc] ;  /* 0x00000c0604137981 */ /* 0x000f62000c1e1900 */
[----:B------:R-:W-:Y:S01]  /*0a30*/  IADD3 R6, PT, PT, R6, 0x4, RZ ;  /* 0x0000000406067810 */ /* 0x000fe20007ffe0ff */
[----:B--2---:R-:W-:-:S04]  /*0a40*/  FFMA R16, R11, R16, R26 ;  /* 0x000000100b107223 */ /* 0x004fc8000000001a */
[----:B---3--:R-:W-:-:S04]  /*0a50*/  FFMA R16, R13, R17, R16 ;  /* 0x000000110d107223 */ /* 0x008fc80000000010 */
[----:B----4-:R-:W-:-:S04]  /*0a60*/  FFMA R16, R15, R18, R16 ;  /* 0x000000120f107223 */ /* 0x010fc80000000010 */
[----:B-----5:R-:W-:-:S07]  /*0a70*/  FFMA R26, R9, R19, R16 ;  /* 0x00000013091a7223 */ /* 0x020fce0000000010 */
.L_x_4:
[----:B------:R-:W-:Y:S05]  /*0a80*/  @!P2 BRA `(.L_x_0) ;  /* 0x000000000044a947 */ /* 0x000fea0003800000 */
[----:B------:R-:W0:Y:S01]  /*0a90*/  LDC.64 R8, c[0x0][0x390] ;  /* 0x0000e400ff087b82 */ /* 0x000e220000000a00 */
[----:B------:R-:W-:Y:S01]  /*0aa0*/  IADD3 R10, PT, PT, -R7, RZ, RZ ;  /* 0x000000ff070a7210 */ /* 0x000fe20007ffe1ff */
[----:B------:R-:W-:-:S06]  /*0ab0*/  IMAD R11, R6, R0, R3 ;  /* 0x00000000060b7224 */ /* 0x000fcc00078e0203 */
[----:B------:R-:W1:Y:S01]  /*0ac0*/  LDC.64 R4, c[0x0][0x380] ;  /* 0x0000e000ff047b82 */ /* 0x000e620000000a00 */
[----:B0-----:R-:W-:-:S03]  /*0ad0*/  IMAD.WIDE.U32 R8, R6, 0x4, R8 ;  /* 0x0000000406087825 */ /* 0x001fc600078e0008 */
[----:B------:R-:W-:-:S07]  /*0ae0*/  MOV R12, R8 ;  /* 0x00000008000c7202 */ /* 0x000fce0000000f00 */
.L_x_5:
[----:B-1----:R-:W-:Y:S01]  /*0af0*/  IMAD.WIDE R6, R11, 0x4, R4 ;  /* 0x000000040b067825 */ /* 0x002fe200078e0204 */
[----:B------:R-:W-:-:S05]  /*0b00*/  MOV R8, R12 ;  /* 0x0000000c00087202 */ /* 0x000fca0000000f00 */
[----:B------:R-:W2:Y:S04]  /*0b10*/  LDG.E R7, desc[UR6][R6.64] ;  /* 0x0000000606077981 */ /* 0x000ea8000c1e1900 */
[----:B------:R0:W2:Y:S01]  /*0b20*/  LDG.E R8, desc[UR6][R8.64] ;  /* 0x0000000608087981 */ /* 0x0000a2000c1e1900 */
[----:B------:R-:W-:Y:S02]  /*0b30*/  IADD3 R10, PT, PT, R10, 0x1, RZ ;  /* 0x000000010a0a7810 */ /* 0x000fe40007ffe0ff */
[----:B------:R-:W-:Y:S02]  /*0b40*/  IADD3 R12, P2, PT, R12, 0x4, RZ ;  /* 0x000000040c0c7810 */ /* 0x000fe40007f5e0ff */
[----:B------:R-:W-:Y:S02]  /*0b50*/  ISETP.NE.AND P1, PT, R10, RZ, PT ;  /* 0x000000ff0a00720c */ /* 0x000fe40003f25270 */
[----:B------:R-:W-:-:S02]  /*0b60*/  IADD3 R11, PT, PT, R11, R0, RZ ;  /* 0x000000000b0b7210 */ /* 0x000fc40007ffe0ff */
[----:B0-----:R-:W-:Y:S01]  /*0b70*/  IADD3.X R9, PT, PT, RZ, R9, RZ, P2, !PT ;  /* 0x00000009ff097210 */ /* 0x001fe200017fe4ff */
[----:B--2---:R-:W-:-:S08]  /*0b80*/  FFMA R26, R7, R8, R26 ;  /* 0x00000008071a7223 */ /* 0x004fd0000000001a */
[----:B------:R-:W-:Y:S05]  /*0b90*/  @P1 BRA `(.L_x_5) ;  /* 0xfffffffc00d41947 */ /* 0x000fea000383ffff */
.L_x_0:
[----:B------:R-:W0:Y:S01]  /*0ba0*/  LDC.64 R6, c[0x0][0x388] ;  /* 0x0000e200ff067b82 */ /* 0x000e220000000a00 */
[----:B------:R-:W1:Y:S07]  /*0bb0*/  LDCU UR8, c[0x0][0x3a0] ;  /* 0x00007400ff0877ac */ /* 0x000e6e0008000800 */
[----:B------:R-:W2:Y:S01]  /*0bc0*/  LDC.64 R4, c[0x0][0x390] ;  /* 0x0000e400ff047b82 */ /* 0x000ea20000000a00 */
[----:B0-----:R-:W-:-:S05]  /*0bd0*/  IMAD.WIDE R6, R3, 0x4, R6 ;  /* 0x0000000403067825 */ /* 0x001fca00078e0206 */
[----:B------:R-:W3:Y:S01]  /*0be0*/  LDG.E R11, desc[UR6][R6.64] ;  /* 0x00000006060b7981 */ /* 0x000ee2000c1e1900 */
[----:B--2---:R-:W-:-:S05]  /*0bf0*/  IMAD.WIDE R8, R2, 0x4, R4 ;  /* 0x0000000402087825 */ /* 0x004fca00078e0204 */
[----:B------:R-:W1:Y:S01]  /*0c00*/  LDG.E R10, desc[UR6][R8.64] ;  /* 0x00000006080a7981 */ /* 0x000e62000c1e1900 */
[----:B---3--:R-:W-:-:S04]  /*0c10*/  FADD R11, -R11, R26 ;  /* 0x0000001a0b0b7221 */ /* 0x008fc80000000100 */
[----:B-1----:R-:W-:-:S05]  /*0c20*/  FFMA R11, -R11, UR8, R10 ;  /* 0x000000080b0b7c23 */ /* 0x002fca000800010a */
[----:B------:R0:W-:Y:S01]  /*0c30*/  STG.E desc[UR6][R8.64], R11 ;  /* 0x0000000b08007986 */ /* 0x0001e2000c101906 */
[----:B------:R-:W-:Y:S05]  /*0c40*/  @!P0 EXIT ;  /* 0x000000000000894d */ /* 0x000fea0003800000 */
[C---:B------:R-:W-:Y:S01]  /*0c50*/  ISETP.GE.U32.AND P0, PT, R2.reuse, 0x8, PT ;  /* 0x000000080200780c */ /* 0x040fe20003f06070 */
[----:B0-----:R-:W-:Y:S01]  /*0c60*/  HFMA2 R11, -RZ, RZ, 0, 0 ;  /* 0x00000000ff0b7431 */ /* 0x001fe200000001ff */
[----:B------:R-:W-:-:S04]  /*0c70*/  LOP3.LUT R12, R2, 0x7, RZ, 0xc0, !PT ;  /* 0x00000007020c7812 */ /* 0x000fc800078ec0ff */
[----:B------:R-:W-:-:S07]  /*0c80*/  ISETP.NE.AND P2, PT, R12, RZ, PT ;  /* 0x000000ff0c00720c */ /* 0x000fce0003f45270 */
[----:B------:R-:W-:Y:S06]  /*0c90*/  @!P0 BRA `(.L_x_6) ;  /* 0x0000000400448947 */ /* 0x000fec0003800000 */
[----:B------:R-:W0:Y:S01]  /*0ca0*/  LDCU.64 UR4, c[0x0][0x390] ;  /* 0x00007200ff0477ac */ /* 0x000e220008000a00 */
[----:B------:R-:W-:Y:S02]  /*0cb0*/  LOP3.LUT R11, R2, 0x7ffffff8, RZ, 0xc0, !PT ;  /* 0x7ffffff8020b7812 */ /* 0x000fe400078ec0ff */
[----:B------:R-:W-:Y:S02]  /*0cc0*/  MOV R13, R3 ;  /* 0x00000003000d7202 */ /* 0x000fe40000000f00 */
[----:B------:R-:W-:Y:S01]  /*0cd0*/  IADD3 R10, PT, PT, -R11, RZ, RZ ;  /* 0x000000ff0b0a7210 */ /* 0x000fe20007ffe1ff */
[----:B0-----:R-:W-:-:S04]  /*0ce0*/  UIADD3 UR4, UP0, UPT, UR4, 0x10, URZ ;  /* 0x0000001004047890 */ /* 0x001fc8000ff1e0ff */
[----:B------:R-:W-:Y:S02]  /*0cf0*/  UIADD3.X UR5, UPT, UPT, URZ, UR5, URZ, UP0, !UPT ;  /* 0x00000005ff057290 */ /* 0x000fe400087fe4ff */
[----:B------:R-:W-:-:S04]  /*0d00*/  MOV R18, UR4 ;  /* 0x0000000400127c02 */ /* 0x000fc80008000f00 */
[----:B------:R-:W-:-:S07]  /*0d10*/  MOV R19, UR5 ;  /* 0x0000000500137c02 */ /* 0x000fce0008000f00 */
.L_x_7:
[----:B------:R-:W0:Y:S01]  /*0d20*/  LDC.64 R14, c[0x0][0x380] ;  /* 0x0000e000ff0e7b82 */ /* 0x000e220000000a00 */
[----:B------:R-:W2:Y:S01]  /*0d30*/  LDG.E R17, desc[UR6][R6.64] ;  /* 0x0000000606117981 */ /* 0x000ea2000c1e1900 */
[----:B-1----:R-:W-:Y:S02]  /*0d40*/  MOV R8, R18 ;  /* 0x0000001200087202 */ /* 0x002fe40000000f00 */
[----:B------:R-:W-:-:S05]  /*0d50*/  MOV R9, R19 ;  /* 0x0000001300097202 */ /* 0x000fca0000000f00 */
[----:B------:R-:W3:Y:S04]  /*0d60*/  LDG.E R18, desc[UR6][R8.64+-0x10] ;  /* 0xfffff00608127981 */ /* 0x000ee8000c1e1900 */
[----:B------:R-:W4:Y:S01]  /*0d70*/  LDG.E R20, desc[UR6][R8.64+-0xc] ;  /* 0xfffff40608147981 */ /* 0x000f22000c1e1900 */
[----:B0-----:R-:W-:-:S05]  /*0d80*/  IMAD.WIDE R14, R13, 0x4, R14 ;  /* 0x000000040d0e7825 */ /* 0x001fca00078e020e */
[----:B------:R-:W3:Y:S01]  /*0d90*/  LDG.E R16, desc[UR6][R14.64] ;  /* 0x000000060e107981 */ /* 0x000ee2000c1e1900 */
[----:B--2---:R-:W-:-:S04]  /*0da0*/  FADD R17, -R17, R26 ;  /* 0x0000001a11117221 */ /* 0x004fc80000000100 */
[----:B------:R-:W-:-:S04]  /*0db0*/  FMUL R17, R17, UR8 ;  /* 0x0000000811117c20 */ /* 0x000fc80008400000 */
[----:B---3--:R-:W-:Y:S01]  /*0dc0*/  FFMA R19, R17, -R16, R18 ;  /* 0x8000001011137223 */ /* 0x008fe20000000012 */
[----:B------:R-:W-:-:S04]  /*0dd0*/  IMAD.WIDE R16, R0, 0x4, R14 ;  /* 0x0000000400107825 */ /* 0x000fc800078e020e */
[----:B------:R0:W-:Y:S04]  /*0de0*/  STG.E desc[UR6][R8.64+-0x10], R19 ;  /* 0xfffff01308007986 */ /* 0x0001e8000c101906 */
[----:B------:R-:W2:Y:S04]  /*0df0*/  LDG.E R21, desc[UR6][R6.64] ;  /* 0x0000000606157981 */ /* 0x000ea8000c1e1900 */
[----:B------:R-:W4:Y:S01]  /*0e00*/  LDG.E R18, desc[UR6][R16.64] ;  /* 0x0000000610127981 */ /* 0x000f22000c1e1900 */
[----:B------:R-:W-:-:S04]  /*0e10*/  IMAD.WIDE R14, R0, 0x4, R16 ;  /* 0x00000004000e7825 */ /* 0x000fc800078e0210 */
[----:B--2---:R-:W-:-:S04]  /*0e20*/  FADD R21, -R21, R26 ;  /* 0x0000001a15157221 */ /* 0x004fc80000000100 */
[----:B------:R-:W-:-:S04]  /*0e30*/  FMUL R21, R21, UR8 ;  /* 0x0000000815157c20 */ /* 0x000fc80008400000 */
[----:B----4-:R-:W-:Y:S02]  /*0e40*/  FFMA R21, R21, -R18, R20 ;  /* 0x8000001215157223 */ /* 0x010fe40000000014 */
[----:B------:R-:W2:Y:S04]  /*0e50*/  LDG.E R20, desc[UR6][R8.64+-0x8] ;  /* 0xfffff80608147981 */ /* 0x000ea8000c1e1900 */
[----:B------:R1:W-:Y:S04]  /*0e60*/  STG.E desc[UR6][R8.64+-0xc], R21 ;  /* 0xfffff41508007986 */ /* 0x0003e8000c101906 */
[----:B------:R-:W3:Y:S04]  /*0e70*/  LDG.E R23, desc[UR6][R6.64] ;  /* 0x0000000606177981 */ /* 0x000ee8000c1e1900 */
[----:B------:R-:W2:Y:S01]  /*0e80*/  LDG.E R18, desc[UR6][R14.64] ;  /* 0x000000060e127981 */ /* 0x000ea2000c1e1900 */
[----:B------:R-:W-:-:S04]  /*0e90*/  IMAD.WIDE R16, R0, 0x4, R14 ;  /* 0x0000000400107825 */ /* 0x000fc800078e020e */
[----:B---3--:R-:W-:-:S04]  /*0ea0*/  FADD R23, -R23, R26 ;  /* 0x0000001a17177221 */ /* 0x008fc80000000100 */
[----:B------:R-:W-:-:S04]  /*0eb0*/  FMUL R23, R23, UR8 ;  /* 0x0000000817177c20 */ /* 0x000fc80008400000 */
[----:B--2---:R-:W-:Y:S02]  /*0ec0*/  FFMA R23, R23, -R18, R20 ;  /* 0x8000001217177223 */ /* 0x004fe40000000014 */
[----:B------:R-:W2:Y:S04]  /*0ed0*/  LDG.E R20, desc[UR6][R8.64+-0x4] ;  /* 0xfffffc0608147981 */ /* 0x000ea8000c1e1900 */
[----:B------:R3:W-:Y:S04]  /*0ee0*/  STG.E desc[UR6][R8.64+-0x8], R23 ;  /* 0xfffff81708007986 */ /* 0x0007e8000c101906 */
[----:B0-----:R-:W4:Y:S04]  /*0ef0*/  LDG.E R19, desc[UR6][R6.64] ;  /* 0x0000000606137981 */ /* 0x001f28000c1e1900 */
[----:B------:R-:W2:Y:S01]  /*0f00*/  LDG.E R18, desc[UR6][R16.64] ;  /* 0x0000000610127981 */ /* 0x000ea2000c1e1900 */
[----:B------:R-:W-:-:S04]  /*0f10*/  IMAD.WIDE R14, R0, 0x4, R16 ;  /* 0x00000004000e7825 */ /* 0x000fc800078e0210 */
[----:B----4-:R-:W-:-:S04]  /*0f20*/  FADD R19, -R19, R26 ;  /* 0x0000001a13137221 */ /* 0x010fc80000000100 */
[----:B------:R-:W-:-:S04]  /*0f30*/  FMUL R19, R19, UR8 ;  /* 0x0000000813137c20 */ /* 0x000fc80008400000 */
[----:B--2---:R-:W-:Y:S02]  /*0f40*/  FFMA R19, R19, -R18, R20 ;  /* 0x8000001213137223 */ /* 0x004fe40000000014 */
[----:B------:R-:W2:Y:S04]  /*0f50*/  LDG.E R20, desc[UR6][R8.64] ;  /* 0x0000000608147981 */ /* 0x000ea8000c1e1900 */
[----:B------:R0:W-:Y:S04]  /*0f60*/  STG.E desc[UR6][R8.64+-0x4], R19 ;  /* 0xfffffc1308007986 */ /* 0x0001e8000c101906 */
[----:B-1----:R-:W4:Y:S04]  /*0f70*/  LDG.E R21, desc[UR6][R6.64] ;  /* 0x0000000606157981 */ /* 0x002f28000c1e1900 */
[----:B------:R-:W2:Y:S01]  /*0f80*/  LDG.E R18, desc[UR6][R14.64] ;  /* 0x000000060e127981 */ /* 0x000ea2000c1e1900 */
[----:B------:R-:W-:-:S04]  /*0f90*/  IMAD.WIDE R16, R0, 0x4, R14 ;  /* 0x0000000400107825 */ /* 0x000fc800078e020e */
[----:B----4-:R-:W-:-:S04]  /*0fa0*/  FADD R21, -R21, R26 ;  /* 0x0000001a15157221 */ /* 0x010fc80000000100 */
[----:B------:R-:W-:-:S04]  /*0fb0*/  FMUL R21, R21, UR8 ;  /* 0x0000000815157c20 */ /* 0x000fc80008400000 */
[----:B--2---:R-:W-:Y:S02]  /*0fc0*/  FFMA R21, R21, -R18, R20 ;  /* 0x8000001215157223 */ /* 0x004fe40000000014 */
[----:B------:R-:W2:Y:S04]  /*0fd0*/  LDG.E R20, desc[UR6][R8.64+0x4] ;  /* 0x0000040608147981 */ /* 0x000ea8000c1e1900 */
[----:B------:R1:W-:Y:S04]  /*0fe0*/  STG.E desc[UR6][R8.64], R21 ;  /* 0x0000001508007986 */ /* 0x0003e8000c101906 */
[----:B---3--:R-:W3:Y:S04]  /*0ff0*/  LDG.E R23, desc[UR6][R6.64] ;  /* 0x0000000606177981 */ /* 0x008ee8000c1e1900 */
[----:B------:R-:W2:Y:S01]  /*1000*/  LDG.E R18, desc[UR6][R16.64] ;  /* 0x0000000610127981 */ /* 0x000ea2000c1e1900 */
[----:B------:R-:W-:-:S04]  /*1010*/  IMAD.WIDE R14, R0, 0x4, R16 ;  /* 0x00000004000e7825 */ /* 0x000fc800078e0210 */
[----:B---3--:R-:W-:-:S04]  /*1020*/  FADD R23, -R23, R26 ;  /* 0x0000001a17177221 */ /* 0x008fc80000000100 */
[----:B------:R-:W-:-:S04]  /*1030*/  FMUL R23, R23, UR8 ;  /* 0x0000000817177c20 */ /* 0x000fc80008400000 */
[----:B--2---:R-:W-:Y:S02]  /*1040*/  FFMA R23, R23, -R18, R20 ;  /* 0x8000001217177223 */ /* 0x004fe40000000014 */
[----:B------:R-:W2:Y:S04]  /*1050*/  LDG.E R20, desc[UR6][R8.64+0x8] ;  /* 0x0000080608147981 */ /* 0x000ea8000c1e1900 */
[----:B------:R-:W-:Y:S04]  /*1060*/  STG.E desc[UR6][R8.64+0x4], R23 ;  /* 0x0000041708007986 */ /* 0x000fe8000c101906 */
[----:B0-----:R-:W3:Y:S04]  /*1070*/  LDG.E R19, desc[UR6][R6.64] ;  /* 0x0000000606137981 */ /* 0x001ee8000c1e1900 */
[----:B------:R-:W2:Y:S01]  /*1080*/  LDG.E R18, desc[UR6][R14.64] ;  /* 0x000000060e127981 */ /* 0x000ea2000c1e1900 */
[----:B------:R-:W-:-:S04]  /*1090*/  IMAD.WIDE R16, R0, 0x4, R14 ;  /* 0x0000000400107825 */ /* 0x000fc800078e020e */
[----:B---3--:R-:W-:-:S04]  /*10a0*/  FADD R19, -R19, R26 ;  /* 0x0000001a13137221 */ /* 0x008fc80000000100 */
[----:B------:R-:W-:-:S04]  /*10b0*/  FMUL R19, R19, UR8 ;  /* 0x0000000813137c20 */ /* 0x000fc80008400000 */
[----:B--2---:R-:W-:Y:S02]  /*10c0*/  FFMA R19, R19, -R18, R20 ;  /* 0x8000001213137223 */ /* 0x004fe40000000014 */
[----:B------:R-:W2:Y:S04]  /*10d0*/  LDG.E R18, desc[UR6][R8.64+0xc] ;  /* 0x00000c0608127981 */ /* 0x000ea8000c1e1900 */
[----:B------:R0:W-:Y:S04]  /*10e0*/  STG.E desc[UR6][R8.64+0x8], R19 ;  /* 0x0000081308007986 */ /* 0x0001e8000c101906 */
[----:B-1----:R-:W3:Y:S04]  /*10f0*/  LDG.E R21, desc[UR6][R6.64] ;  /* 0x0000000606157981 */ /* 0x002ee8000c1e1900 */
[----:B------:R-:W2:Y:S01]  /*1100*/  LDG.E R16, desc[UR6][R16.64] ;  /* 0x0000000610107981 */ /* 0x000ea2000c1e1900 */
[----:B------:R-:W-:-:S04]  /*1110*/  IADD3 R10, PT, PT, R10, 0x8, RZ ;  /* 0x000000080a0a7810 */ /* 0x000fc80007ffe0ff */
[----:B------:R-:W-:Y:S02]  /*1120*/  ISETP.NE.AND P0, PT, R10, RZ, PT ;  /* 0x000000ff0a00720c */ /* 0x000fe40003f05270 */
[----:B------:R-:W-:Y:S01]  /*1130*/  LEA R13, R0, R13, 0x3 ;  /* 0x0000000d000d7211 */ /* 0x000fe200078e18ff */
[----:B---3--:R-:W-:-:S04]  /*1140*/  FADD R21, -R21, R26 ;  /* 0x0000001a15157221 */ /* 0x008fc80000000100 */
[----:B------:R-:W-:-:S04]  /*1150*/  FMUL R21, R21, UR8 ;  /* 0x0000000815157c20 */ /* 0x000fc80008400000 */
[----:B--2---:R-:W-:Y:S01]  /*1160*/  FFMA R21, R21, -R16, R18 ;  /* 0x8000001015157223 */ /* 0x004fe20000000012 */
[----:B------:R-:W-:-:S04]  /*1170*/  IADD3 R18, P1, PT, R8, 0x20, RZ ;  /* 0x0000002008127810 */ /* 0x000fc80007f3e0ff */
[----:B------:R1:W-:Y:S01]  /*1180*/  STG.E desc[UR6][R8.64+0xc], R21 ;  /* 0x00000c1508007986 */ /* 0x0003e2000c101906 */
[----:B0-----:R-:W-:Y:S01]  /*1190*/  IADD3.X R19, PT, PT, RZ, R9, RZ, P1, !PT ;  /* 0x00000009ff137210 */ /* 0x001fe20000ffe4ff */
[----:B------:R-:W-:Y:S07]  /*11a0*/  @P0 BRA `(.L_x_7) ;  /* 0xfffffff800dc0947 */ /* 0x000fee000383ffff */
.L_x_6:
[----:B------:R-:W-:Y:S05]  /*11b0*/  @!P2 EXIT ;  /* 0x000000000000a94d */ /* 0x000fea0003800000 */
[----:B------:R-:W-:Y:S02]  /*11c0*/  ISETP.GE.U32.AND P0, PT, R12, 0x4, PT ;  /* 0x000000040c00780c */ /* 0x000fe40003f06070 */
[----:B------:R-:W-:-:S04]  /*11d0*/  LOP3.LUT R16, R2, 0x3, RZ, 0xc0, !PT ;  /* 0x0000000302107812 */ /* 0x000fc800078ec0ff */
[----:B------:R-:W-:-:S07]  /*11e0*/  ISETP.NE.AND P1, PT, R16, RZ, PT ;  /* 0x000000ff1000720c */ /* 0x000fce0003f25270 */
[----:B------:R-:W-:Y:S06]  /*11f0*/  @!P0 BRA `(.L_x_8) ;  /* 0x0000000000908947 */ /* 0x000fec0003800000 */
[----:B------:R-:W0:Y:S01]  /*1200*/  LDC.64 R12, c[0x0][0x380] ;  /* 0x0000e000ff0c7b82 */ /* 0x000e220000000a00 */
[C---:B------:R-:W-:Y:S01]  /*1210*/  IMAD R17, R11.reuse, R0, R3 ;  /* 0x000000000b117224 */ /* 0x040fe200078e0203 */
[----:B------:R-:W2:Y:S01]  /*1220*/  LDG.E R15, desc[UR6][R6.64] ;  /* 0x00000006060f7981 */ /* 0x000ea2000c1e1900 */
[----:B-1----:R-:W-:-:S05]  /*1230*/  IMAD.WIDE.U32 R8, R11, 0x4, R4 ;  /* 0x000000040b087825 */ /* 0x002fca00078e0004 */
        /* <DEDUP_REMOVED lines=17> */
[----:B------:R-:W4:Y:S04]  /*1350*/  LDG.E R21, desc[UR6][R6.64] ;  /* 0x0000000606157981 */ /* 0x000f28000c1e1900 */
[----:B------:R-:W2:Y:S01]  /*1360*/  LDG.E R10, desc[UR6][R12.64] ;  /* 0x000000060c0a7981 */ /* 0x000ea2000c1e1900 */
[----:B------:R-:W-:-:S04]  /*1370*/  IMAD.WIDE R14, R0, 0x4, R12 ;  /* 0x00000004000e7825 */ /* 0x000fc800078e020c */
[----:B----4-:R-:W-:-:S04]  /*1380*/  FADD R21, -R21, R26 ;  /* 0x0000001a15157221 */ /* 0x010fc80000000100 */
[----:B------:R-:W-:-:S04]  /*1390*/  FMUL R21, R21, UR8 ;  /* 0x0000000815157c20 */ /* 0x000fc80008400000 */
[----:B--2---:R-:W-:Y:S02]  /*13a0*/  FFMA R21, R21, -R10, R18 ;  /* 0x8000000a15157223 */ /* 0x004fe40000000012 */
[----:B------:R-:W2:Y:S04]  /*13b0*/  LDG.E R10, desc[UR6][R8.64+0xc] ;  /* 0x00000c06080a7981 */ /* 0x000ea8000c1e1900 */
[----:B------:R3:W-:Y:S04]  /*13c0*/  STG.E desc[UR6][R8.64+0x8], R21 ;  /* 0x0000081508007986 */ /* 0x0007e8000c101906 */
[----:B0-----:R-:W4:Y:S04]  /*13d0*/  LDG.E R17, desc[UR6][R6.64] ;  /* 0x0000000606117981 */ /* 0x001f28000c1e1900 */
[----:B------:R-:W2:Y:S01]  /*13e0*/  LDG.E R14, desc[UR6][R14.64] ;  /* 0x000000060e0e7981 */ /* 0x000ea2000c1e1900 */
[----:B------:R-:W-:Y:S01]  /*13f0*/  IADD3 R11, PT, PT, R11, 0x4, RZ ;  /* 0x000000040b0b7810 */ /* 0x000fe20007ffe0ff */
[----:B----4-:R-:W-:-:S04]  /*1400*/  FADD R17, -R17, R26 ;  /* 0x0000001a11117221 */ /* 0x010fc80000000100 */
[----:B------:R-:W-:-:S04]  /*1410*/  FMUL R17, R17, UR8 ;  /* 0x0000000811117c20 */ /* 0x000fc80008400000 */
[----:B--2---:R-:W-:-:S05]  /*1420*/  FFMA R17, R17, -R14, R10 ;  /* 0x8000000e11117223 */ /* 0x004fca000000000a */
[----:B------:R3:W-:Y:S02]  /*1430*/  STG.E desc[UR6][R8.64+0xc], R17 ;  /* 0x00000c1108007986 */ /* 0x0007e4000c101906 */
.L_x_8:
[----:B------:R-:W-:Y:S05]  /*1440*/  @!P1 EXIT ;  /* 0x000000000000994d */ /* 0x000fea0003800000 */
[----:B------:R-:W-:Y:S02]  /*1450*/  ISETP.NE.AND P0, PT, R16, 0x1, PT ;  /* 0x000000011000780c */ /* 0x000fe40003f05270 */
[----:B------:R-:W-:-:S04]  /*1460*/  LOP3.LUT R2, R2, 0x1, RZ, 0xc0, !PT ;  /* 0x0000000102027812 */ /* 0x000fc800078ec0ff */
[----:B------:R-:W-:-:S07]  /*1470*/  ISETP.NE.U32.AND P1, PT, R2, 0x1, PT ;  /* 0x000000010200780c */ /* 0x000fce0003f25070 */
[----:B------:R-:W-:Y:S06]  /*1480*/  @!P0 BRA `(.L_x_9) ;  /* 0x0000000000508947 */ /* 0x000fec0003800000 */
[----:B------:R-:W0:Y:S01]  /*1490*/  LDC.64 R12, c[0x0][0x380] ;  /* 0x0000e000ff0c7b82 */ /* 0x000e220000000a00 */
[C---:B---3--:R-:W-:Y:S01]  /*14a0*/  IMAD R17, R11.reuse, R0, R3 ;  /* 0x000000000b117224 */ /* 0x048fe200078e0203 */
[----:B------:R-:W2:Y:S01]  /*14b0*/  LDG.E R15, desc[UR6][R6.64] ;  /* 0x00000006060f7981 */ /* 0x000ea2000c1e1900 */
[----:B-1----:R-:W-:-:S05]  /*14c0*/  IMAD.WIDE.U32 R8, R11, 0x4, R4 ;  /* 0x000000040b087825 */ /* 0x002fca00078e0004 */
[----:B------:R-:W3:Y:S01]  /*14d0*/  LDG.E R10, desc[UR6][R8.64] ;  /* 0x00000006080a7981 */ /* 0x000ee2000c1e1900 */
[----:B0-----:R-:W-:-:S05]  /*14e0*/  IMAD.WIDE R12, R17, 0x4, R12 ;  /* 0x00000004110c7825 */ /* 0x001fca00078e020c */
[----:B------:R-:W3:Y:S01]  /*14f0*/  LDG.E R2, desc[UR6][R12.64] ;  /* 0x000000060c027981 */ /* 0x000ee2000c1e1900 */
[----:B--2---:R-:W-:-:S04]  /*1500*/  FADD R15, -R15, R26 ;  /* 0x0000001a0f0f7221 */ /* 0x004fc80000000100 */
[----:B------:R-:W-:-:S04]  /*1510*/  FMUL R15, R15, UR8 ;  /* 0x000000080f0f7c20 */ /* 0x000fc80008400000 */
[----:B---3--:R-:W-:Y:S01]  /*1520*/  FFMA R17, R15, -R2, R10 ;  /* 0x800000020f117223 */ /* 0x008fe2000000000a */
[----:B------:R-:W-:Y:S01]  /*1530*/  IMAD.WIDE R14, R0, 0x4, R12 ;  /* 0x00000004000e7825 */ /* 0x000fe200078e020c */
[----:B------:R-:W2:Y:S04]  /*1540*/  LDG.E R2, desc[UR6][R8.64+0x4] ;  /* 0x0000040608027981 */ /* 0x000ea8000c1e1900 */
[----:B------:R0:W-:Y:S04]  /*1550*/  STG.E desc[UR6][R8.64], R17 ;  /* 0x0000001108007986 */ /* 0x0001e8000c101906 */
[----:B------:R-:W3:Y:S04]  /*1560*/  LDG.E R19, desc[UR6][R6.64] ;  /* 0x0000000606137981 */ /* 0x000ee8000c1e1900 */
[----:B------:R-:W2:Y:S01]  /*1570*/  LDG.E R14, desc[UR6][R14.64] ;  /* 0x000000060e0e7981 */ /* 0x000ea2000c1e1900 */
[----:B------:R-:W-:Y:S01]  /*1580*/  IADD3 R11, PT, PT, R11, 0x2, RZ ;  /* 0x000000020b0b7810 */ /* 0x000fe20007ffe0ff */
[----:B---3--:R-:W-:-:S04]  /*1590*/  FADD R19, -R19, R26 ;  /* 0x0000001a13137221 */ /* 0x008fc80000000100 */
[----:B------:R-:W-:-:S04]  /*15a0*/  FMUL R19, R19, UR8 ;  /* 0x0000000813137c20 */ /* 0x000fc80008400000 */
[----:B--2---:R-:W-:-:S05]  /*15b0*/  FFMA R19, R19, -R14, R2 ;  /* 0x8000000e13137223 */ /* 0x004fca0000000002 */
[----:B------:R0:W-:Y:S02]  /*15c0*/  STG.E desc[UR6][R8.64+0x4], R19 ;  /* 0x0000041308007986 */ /* 0x0001e4000c101906 */
.L_x_9:
[----:B------:R-:W-:Y:S05]  /*15d0*/  @P1 EXIT ;  /* 0x000000000000194d */ /* 0x000fea0003800000 */
[----:B01-3--:R-:W0:Y:S01]  /*15e0*/  LDC.64 R8, c[0x0][0x380] ;  /* 0x0000e000ff087b82 */ /* 0x00be220000000a00 */
[C---:B------:R-:W-:Y:S01]  /*15f0*/  IMAD R3, R11.reuse, R0, R3 ;  /* 0x000000000b037224 */ /* 0x040fe200078e0203 */
[----:B------:R-:W2:Y:S01]  /*1600*/  LDG.E R7, desc[UR6][R6.64] ;  /* 0x0000000606077981 */ /* 0x000ea2000c1e1900 */
[----:B------:R-:W-:-:S04]  /*1610*/  IMAD.WIDE.U32 R4, R11, 0x4, R4 ;  /* 0x000000040b047825 */ /* 0x000fc800078e0004 */
[----:B0-----:R-:W-:Y:S02]  /*1620*/  IMAD.WIDE R2, R3, 0x4, R8 ;  /* 0x0000000403027825 */ /* 0x001fe400078e0208 */
[----:B------:R-:W3:Y:S04]  /*1630*/  LDG.E R9, desc[UR6][R4.64] ;  /* 0x0000000604097981 */ /* 0x000ee8000c1e1900 */
[----:B------:R-:W3:Y:S01]  /*1640*/  LDG.E R3, desc[UR6][R2.64] ;  /* 0x0000000602037981 */ /* 0x000ee2000c1e1900 */
[----:B--2---:R-:W-:-:S04]  /*1650*/  FADD R26, -R7, R26 ;  /* 0x0000001a071a7221 */ /* 0x004fc80000000100 */
[----:B------:R-:W-:-:S04]  /*1660*/  FMUL R26, R26, UR8 ;  /* 0x000000081a1a7c20 */ /* 0x000fc80008400000 */
[----:B---3--:R-:W-:-:S05]  /*1670*/  FFMA R9, R26, -R3, R9 ;  /* 0x800000031a097223 */ /* 0x008fca0000000009 */
[----:B------:R-:W-:Y:S01]  /*1680*/  STG.E desc[UR6][R4.64], R9 ;  /* 0x0000000904007986 */ /* 0x000fe2000c101906 */
[----:B------:R-:W-:Y:S05]  /*1690*/  EXIT ;  /* 0x000000000000794d */ /* 0x000fea0003800000 */
.L_x_10:
[----:B------:R-:W-:-:S00]  /*16a0*/  BRA `(.L_x_10) ;  /* 0xfffffffc00fc7947 */ /* 0x000fc0000383ffff */
[----:B------:R-:W-:-:S00]  /*16b0*/  NOP ;  /* 0x0000000000007918 */ /* 0x000fc00000000000 */
        /* <DEDUP_REMOVED lines=12> */
.L_x_11:


//--------------------- .nv.shared.reserved.0     --------------------------
	.section	.nv.shared.reserved.0,"aw",@nobits
	.weak		__nv_reservedSMEM_offset_0_alias
	.size		__nv_reservedSMEM_offset_0_alias, 0, 64
	.other		__nv_reservedSMEM_offset_0_alias,@"STO_CUDA_RESERVED_SHARED STV_DEFAULT"
__nv_reservedSMEM_offset_0_alias:
	.zero		0
	.zero		64


//--------------------- .nv.constant0._Z17linear_regressionPfS_S_iif --------------------------
	.section	.nv.constant0._Z17linear_regressionPfS_S_iif,"a",@progbits
	.sectionflags	@""
	.align	4
.nv.constant0._Z17linear_regressionPfS_S_iif:
	.zero		932


//--------------------- SYMBOLS --------------------------

	.type		.nv.reservedSmem.offset0,@object
	.size		.nv.reservedSmem.offset0,0x4
